//
// Generated by NVIDIA NVVM Compiler
//
// Compiler Build ID: CL-36424714
// Cuda compilation tools, release 13.0, V13.0.88
// Based on NVVM 20.0.0
//

.version 9.0
.target sm_100
.address_size 64

	// .globl	_Z18matrixMulKernelGPUPiPKiS1_i

.visible .entry _Z18matrixMulKernelGPUPiPKiS1_i(
	.param .u64 .ptr .align 1 _Z18matrixMulKernelGPUPiPKiS1_i_param_0,
	.param .u64 .ptr .align 1 _Z18matrixMulKernelGPUPiPKiS1_i_param_1,
	.param .u64 .ptr .align 1 _Z18matrixMulKernelGPUPiPKiS1_i_param_2,
	.param .u32 _Z18matrixMulKernelGPUPiPKiS1_i_param_3
)
{
	.reg .pred 	%p<10>;
	.reg .b32 	%r<105>;
	.reg .b64 	%rd<67>;

	ld.param.u64 	%rd14, [_Z18matrixMulKernelGPUPiPKiS1_i_param_1];
	ld.param.u64 	%rd15, [_Z18matrixMulKernelGPUPiPKiS1_i_param_2];
	ld.param.u32 	%r30, [_Z18matrixMulKernelGPUPiPKiS1_i_param_3];
	cvta.to.global.u64 	%rd1, %rd15;
	cvta.to.global.u64 	%rd2, %rd14;
	mov.u32 	%r31, %ctaid.y;
	mov.u32 	%r32, %ntid.y;
	mov.u32 	%r33, %tid.y;
	mad.lo.s32 	%r1, %r31, %r32, %r33;
	mov.u32 	%r34, %ctaid.x;
	mov.u32 	%r35, %ntid.x;
	mov.u32 	%r36, %tid.x;
	mad.lo.s32 	%r2, %r34, %r35, %r36;
	max.s32 	%r37, %r1, %r2;
	setp.ge.s32 	%p1, %r37, %r30;
	@%p1 bra 	$L__BB0_13;
	mul.lo.s32 	%r3, %r30, %r1;
	and.b32  	%r4, %r30, 7;
	setp.lt.u32 	%p2, %r30, 8;
	mov.b32 	%r99, 0;
	mov.u32 	%r104, %r99;
	@%p2 bra 	$L__BB0_4;
	and.b32  	%r99, %r30, 2147483640;
	neg.s32 	%r93, %r99;
	mul.wide.s32 	%rd16, %r30, 4;
	add.s64 	%rd3, %rd1, %rd16;
	shl.b32 	%r7, %r30, 3;
	mul.wide.s32 	%rd17, %r30, 8;
	add.s64 	%rd4, %rd1, %rd17;
	mul.wide.s32 	%rd18, %r30, 12;
	add.s64 	%rd5, %rd1, %rd18;
	mul.wide.s32 	%rd19, %r30, 16;
	add.s64 	%rd6, %rd1, %rd19;
	mul.wide.s32 	%rd20, %r30, 20;
	add.s64 	%rd7, %rd1, %rd20;
	mul.wide.s32 	%rd21, %r30, 24;
	add.s64 	%rd8, %rd1, %rd21;
	mul.wide.s32 	%rd22, %r30, 28;
	add.s64 	%rd9, %rd1, %rd22;
	mul.wide.u32 	%rd23, %r3, 4;
	add.s64 	%rd24, %rd23, %rd2;
	add.s64 	%rd66, %rd24, 16;
	mov.b32 	%r104, 0;
	mov.u32 	%r92, %r2;
$L__BB0_3:
	.pragma "nounroll";
	mul.wide.s32 	%rd25, %r92, 4;
	add.s64 	%rd26, %rd3, %rd25;
	add.s64 	%rd27, %rd4, %rd25;
	add.s64 	%rd28, %rd5, %rd25;
	add.s64 	%rd29, %rd6, %rd25;
	add.s64 	%rd30, %rd7, %rd25;
	add.s64 	%rd31, %rd8, %rd25;
	add.s64 	%rd32, %rd9, %rd25;
	add.s64 	%rd33, %rd1, %rd25;
	ld.global.u32 	%r41, [%rd66+-16];
	ld.global.u32 	%r42, [%rd33];
	mad.lo.s32 	%r43, %r42, %r41, %r104;
	ld.global.u32 	%r44, [%rd66+-12];
	ld.global.u32 	%r45, [%rd26];
	mad.lo.s32 	%r46, %r45, %r44, %r43;
	ld.global.u32 	%r47, [%rd66+-8];
	ld.global.u32 	%r48, [%rd27];
	mad.lo.s32 	%r49, %r48, %r47, %r46;
	ld.global.u32 	%r50, [%rd66+-4];
	ld.global.u32 	%r51, [%rd28];
	mad.lo.s32 	%r52, %r51, %r50, %r49;
	ld.global.u32 	%r53, [%rd66];
	ld.global.u32 	%r54, [%rd29];
	mad.lo.s32 	%r55, %r54, %r53, %r52;
	ld.global.u32 	%r56, [%rd66+4];
	ld.global.u32 	%r57, [%rd30];
	mad.lo.s32 	%r58, %r57, %r56, %r55;
	ld.global.u32 	%r59, [%rd66+8];
	ld.global.u32 	%r60, [%rd31];
	mad.lo.s32 	%r61, %r60, %r59, %r58;
	ld.global.u32 	%r62, [%rd66+12];
	ld.global.u32 	%r63, [%rd32];
	mad.lo.s32 	%r104, %r63, %r62, %r61;
	add.s32 	%r93, %r93, 8;
	add.s32 	%r92, %r92, %r7;
	add.s64 	%rd66, %rd66, 32;
	setp.ne.s32 	%p3, %r93, 0;
	@%p3 bra 	$L__BB0_3;
$L__BB0_4:
	setp.eq.s32 	%p4, %r4, 0;
	@%p4 bra 	$L__BB0_12;
	and.b32  	%r17, %r30, 3;
	setp.lt.u32 	%p5, %r4, 4;
	@%p5 bra 	$L__BB0_7;
	add.s32 	%r65, %r99, %r3;
	mul.wide.u32 	%rd34, %r65, 4;
	add.s64 	%rd35, %rd2, %rd34;
	ld.global.u32 	%r66, [%rd35];
	mad.lo.s32 	%r67, %r99, %r30, %r2;
	mul.wide.s32 	%rd36, %r67, 4;
	add.s64 	%rd37, %rd1, %rd36;
	ld.global.u32 	%r68, [%rd37];
	mad.lo.s32 	%r69, %r68, %r66, %r104;
	cvt.u64.u32 	%rd38, %r3;
	cvt.u64.u32 	%rd39, %r99;
	add.s64 	%rd40, %rd39, %rd38;
	shl.b64 	%rd41, %rd40, 2;
	add.s64 	%rd42, %rd2, %rd41;
	ld.global.u32 	%r70, [%rd42+4];
	mul.wide.s32 	%rd43, %r30, 4;
	add.s64 	%rd44, %rd37, %rd43;
	ld.global.u32 	%r71, [%rd44];
	mad.lo.s32 	%r72, %r71, %r70, %r69;
	ld.global.u32 	%r73, [%rd42+8];
	add.s64 	%rd45, %rd44, %rd43;
	ld.global.u32 	%r74, [%rd45];
	mad.lo.s32 	%r75, %r74, %r73, %r72;
	ld.global.u32 	%r76, [%rd42+12];
	add.s64 	%rd46, %rd45, %rd43;
	ld.global.u32 	%r77, [%rd46];
	mad.lo.s32 	%r104, %r77, %r76, %r75;
	add.s32 	%r99, %r99, 4;
$L__BB0_7:
	setp.eq.s32 	%p6, %r17, 0;
	@%p6 bra 	$L__BB0_12;
	setp.eq.s32 	%p7, %r17, 1;
	@%p7 bra 	$L__BB0_10;
	add.s32 	%r79, %r99, %r3;
	mul.wide.u32 	%rd47, %r79, 4;
	add.s64 	%rd48, %rd2, %rd47;
	ld.global.u32 	%r80, [%rd48];
	mad.lo.s32 	%r81, %r99, %r30, %r2;
	mul.wide.s32 	%rd49, %r81, 4;
	add.s64 	%rd50, %rd1, %rd49;
	ld.global.u32 	%r82, [%rd50];
	mad.lo.s32 	%r83, %r82, %r80, %r104;
	cvt.u64.u32 	%rd51, %r3;
	cvt.u64.u32 	%rd52, %r99;
	add.s64 	%rd53, %rd52, %rd51;
	shl.b64 	%rd54, %rd53, 2;
	add.s64 	%rd55, %rd2, %rd54;
	ld.global.u32 	%r84, [%rd55+4];
	mul.wide.s32 	%rd56, %r30, 4;
	add.s64 	%rd57, %rd50, %rd56;
	ld.global.u32 	%r85, [%rd57];
	mad.lo.s32 	%r104, %r85, %r84, %r83;
	add.s32 	%r99, %r99, 2;
$L__BB0_10:
	and.b32  	%r86, %r30, 1;
	setp.eq.b32 	%p8, %r86, 1;
	not.pred 	%p9, %p8;
	@%p9 bra 	$L__BB0_12;
	add.s32 	%r87, %r99, %r3;
	mul.wide.u32 	%rd58, %r87, 4;
	add.s64 	%rd59, %rd2, %rd58;
	ld.global.u32 	%r88, [%rd59];
	mad.lo.s32 	%r89, %r99, %r30, %r2;
	mul.wide.s32 	%rd60, %r89, 4;
	add.s64 	%rd61, %rd1, %rd60;
	ld.global.u32 	%r90, [%rd61];
	mad.lo.s32 	%r104, %r90, %r88, %r104;
$L__BB0_12:
	ld.param.u64 	%rd65, [_Z18matrixMulKernelGPUPiPKiS1_i_param_0];
	add.s32 	%r91, %r3, %r2;
	cvta.to.global.u64 	%rd62, %rd65;
	mul.wide.s32 	%rd63, %r91, 4;
	add.s64 	%rd64, %rd62, %rd63;
	st.global.u32 	[%rd64], %r104;
$L__BB0_13:
	ret;

}


// ===== COMPILED SASS (sm_100) =====

	.target	sm_100

	.elftype	@"ET_EXEC"


//--------------------- .note.nv.tkinfo           --------------------------
	.section	.note.nv.tkinfo,"",@"SHT_NOTE"
	.sectionflags	@"SHF_NOTE_NV_TKINFO"
	.tkinfo
        /*0018*/ 	.word	0x00000002
        /*0030*/ 	.string	""
        /*0030*/ 	.string	"ptxas"
        /*0030*/ 	.string	"Cuda compilation tools, release 13.0, V13.0.88"
        /*0030*/ 	.string	"Build cuda_13.0.r13.0/compiler.36424714_0"
        /*0030*/ 	.string	"-arch sm_100 -m 64 "



//--------------------- .note.nv.cuinfo           --------------------------
	.section	.note.nv.cuinfo,"",@"SHT_NOTE"
	.sectionflags	@"SHF_NOTE_NV_CUINFO"
        /*0018*/ 	.short	0x0002
        /*001a*/ 	.short	0x0064
        /*001c*/ 	.short	0x0082
	.zero		2


//--------------------- .nv.info                  --------------------------
	.section	.nv.info,"",@"SHT_CUDA_INFO"
	.align	4


	//----- nvinfo : EIATTR_REGCOUNT
	.align		4
        /*0000*/ 	.byte	0x04, 0x2f
        /*0002*/ 	.short	(.L_1 - .L_0)
	.align		4
.L_0:
        /*0004*/ 	.word	index@(_Z18matrixMulKernelGPUPiPKiS1_i)
        /*0008*/ 	.word	0x0000001e


	//----- nvinfo : EIATTR_FRAME_SIZE
	.align		4
.L_1:
        /*000c*/ 	.byte	0x04, 0x11
        /*000e*/ 	.short	(.L_3 - .L_2)
	.align		4
.L_2:
        /*0010*/ 	.word	index@(_Z18matrixMulKernelGPUPiPKiS1_i)
        /*0014*/ 	.word	0x00000000


	//----- nvinfo : EIATTR_MIN_STACK_SIZE
	.align		4
.L_3:
        /*0018*/ 	.byte	0x04, 0x12
        /*001a*/ 	.short	(.L_5 - .L_4)
	.align		4
.L_4:
        /*001c*/ 	.word	index@(_Z18matrixMulKernelGPUPiPKiS1_i)
        /*0020*/ 	.word	0x00000000
.L_5:


//--------------------- .nv.compat                --------------------------
	.section	.nv.compat,"",@"SHT_CUDA_COMPAT_INFO"
	.align	4
        /*0000*/ 	.byte	0x02, 0x09, 0x00, 0x00, 0x02, 0x02, 0x01, 0x00, 0x02, 0x05, 0x05, 0x00, 0x03, 0x07, 0x01, 0x01
        /*0010*/ 	.byte	0x02, 0x03, 0x00, 0x00, 0x02, 0x06, 0x01, 0x00, 0x04, 0x0b, 0x08, 0x00, 0x09, 0x00, 0x00, 0x00
        /*0020*/ 	.byte	0x00, 0x00, 0x00, 0x00


//--------------------- .nv.info._Z18matrixMulKernelGPUPiPKiS1_i --------------------------
	.section	.nv.info._Z18matrixMulKernelGPUPiPKiS1_i,"",@"SHT_CUDA_INFO"
	.sectionflags	@""
	.align	4


	//----- nvinfo : EIATTR_CUDA_API_VERSION
	.align		4
        /*0000*/ 	.byte	0x04, 0x37
        /*0002*/ 	.short	(.L_7 - .L_6)
.L_6:
        /*0004*/ 	.word	0x00000082


	//----- nvinfo : EIATTR_KPARAM_INFO
	.align		4
.L_7:
        /*0008*/ 	.byte	0x04, 0x17
        /*000a*/ 	.short	(.L_9 - .L_8)
.L_8:
        /*000c*/ 	.word	0x00000000
        /*0010*/ 	.short	0x0003
        /*0012*/ 	.short	0x0018
        /*0014*/ 	.byte	0x00, 0xf0, 0x11, 0x00


	//----- nvinfo : EIATTR_KPARAM_INFO
	.align		4
.L_9:
        /*0018*/ 	.byte	0x04, 0x17
        /*001a*/ 	.short	(.L_11 - .L_10)
.L_10:
        /*001c*/ 	.word	0x00000000
        /*0020*/ 	.short	0x0002
        /*0022*/ 	.short	0x0010
        /*0024*/ 	.byte	0x00, 0xf5, 0x21, 0x00


	//----- nvinfo : EIATTR_KPARAM_INFO
	.align		4
.L_11:
        /*0028*/ 	.byte	0x04, 0x17
        /*002a*/ 	.short	(.L_13 - .L_12)
.L_12:
        /*002c*/ 	.word	0x00000000
        /*0030*/ 	.short	0x0001
        /*0032*/ 	.short	0x0008
        /*0034*/ 	.byte	0x00, 0xf5, 0x21, 0x00


	//----- nvinfo : EIATTR_KPARAM_INFO
	.align		4
.L_13:
        /*0038*/ 	.byte	0x04, 0x17
        /*003a*/ 	.short	(.L_15 - .L_14)
.L_14:
        /*003c*/ 	.word	0x00000000
        /*0040*/ 	.short	0x0000
        /*0042*/ 	.short	0x0000
        /*0044*/ 	.byte	0x00, 0xf5, 0x21, 0x00


	//----- nvinfo : EIATTR_SPARSE_MMA_MASK
	.align		4
.L_15:
        /*0048*/ 	.byte	0x03, 0x50
        /*004a*/ 	.short	0x0000


	//----- nvinfo : EIATTR_MAXREG_COUNT
	.align		4
        /*004c*/ 	.byte	0x03, 0x1b
        /*004e*/ 	.short	0x00ff


	//----- nvinfo : EIATTR_MERCURY_ISA_VERSION
	.align		4
        /*0050*/ 	.byte	0x03, 0x5f
        /*0052*/ 	.short	0x0101


	//----- nvinfo : EIATTR_VRC_CTA_INIT_COUNT
	.align		4
        /*0054*/ 	.byte	0x02, 0x4a
	.zero		1
	.zero		1


	//----- nvinfo : EIATTR_EXIT_INSTR_OFFSETS
	.align		4
        /*0058*/ 	.byte	0x04, 0x1c
        /*005a*/ 	.short	(.L_17 - .L_16)


	//   ....[0]....
.L_16:
        /*005c*/ 	.word	0x000000c0


	//   ....[1]....
        /*0060*/ 	.word	0x00000aa0


	//----- nvinfo : EIATTR_CBANK_PARAM_SIZE
	.align		4
.L_17:
        /*0064*/ 	.byte	0x03, 0x19
        /*0066*/ 	.short	0x001c


	//----- nvinfo : EIATTR_PARAM_CBANK
	.align		4
        /*0068*/ 	.byte	0x04, 0x0a
        /*006a*/ 	.short	(.L_19 - .L_18)
	.align		4
.L_18:
        /*006c*/ 	.word	index@(.nv.constant0._Z18matrixMulKernelGPUPiPKiS1_i)
        /*0070*/ 	.short	0x0380
        /*0072*/ 	.short	0x001c


	//----- nvinfo : EIATTR_SW_WAR
	.align		4
.L_19:
        /*0074*/ 	.byte	0x04, 0x36
        /*0076*/ 	.short	(.L_21 - .L_20)
.L_20:
        /*0078*/ 	.word	0x00000008
.L_21:


//--------------------- .nv.callgraph             --------------------------
	.section	.nv.callgraph,"",@"SHT_CUDA_CALLGRAPH"
	.align	4
	.sectionentsize	8
	.align		4
        /*0000*/ 	.word	0x00000000
	.align		4
        /*0004*/ 	.word	0xffffffff
	.align		4
        /*0008*/ 	.word	0x00000000
	.align		4
        /*000c*/ 	.word	0xfffffffe
	.align		4
        /*0010*/ 	.word	0x00000000
	.align		4
        /*0014*/ 	.word	0xfffffffd
	.align		4
        /*0018*/ 	.word	0x00000000
	.align		4
        /*001c*/ 	.word	0xfffffffc


//--------------------- .text._Z18matrixMulKernelGPUPiPKiS1_i --------------------------
	.section	.text._Z18matrixMulKernelGPUPiPKiS1_i,"ax",@progbits
	.align	128
        .global         _Z18matrixMulKernelGPUPiPKiS1_i
        .type           _Z18matrixMulKernelGPUPiPKiS1_i,@function
        .size           _Z18matrixMulKernelGPUPiPKiS1_i,(.L_x_5 - _Z18matrixMulKernelGPUPiPKiS1_i)
        .other          _Z18matrixMulKernelGPUPiPKiS1_i,@"STO_CUDA_ENTRY STV_DEFAULT"
_Z18matrixMulKernelGPUPiPKiS1_i:
.text._Z18matrixMulKernelGPUPiPKiS1_i:
[----:B------:R-:W-:Y:S01]  /*0000*/  LDC R1, c[0x0][0x37c] ;  /* 0x0000df00ff017b82 */ /* 0x000fe20000000800 */
[----:B------:R-:W0:Y:S07]  /*0010*/  S2R R0, SR_TID.Y ;  /* 0x0000000000007919 */ /* 0x000e2e0000002200 */
[----:B------:R-:W0:Y:S01]  /*0020*/  S2UR UR4, SR_CTAID.Y ;  /* 0x00000000000479c3 */ /* 0x000e220000002600 */
[----:B------:R-:W1:Y:S01]  /*0030*/  LDCU UR20, c[0x0][0x398] ;  /* 0x00007300ff1477ac */ /* 0x000e620008000800 */
[----:B------:R-:W2:Y:S06]  /*0040*/  S2R R3, SR_TID.X ;  /* 0x0000000000037919 */ /* 0x000eac0000002100 */
[----:B------:R-:W0:Y:S08]  /*0050*/  LDC R13, c[0x0][0x364] ;  /* 0x0000d900ff0d7b82 */ /* 0x000e300000000800 */
[----:B------:R-:W2:Y:S08]  /*0060*/  S2UR UR5, SR_CTAID.X ;  /* 0x00000000000579c3 */ /* 0x000eb00000002500 */
[----:B------:R-:W2:Y:S01]  /*0070*/  LDC R2, c[0x0][0x360] ;  /* 0x0000d800ff027b82 */ /* 0x000ea20000000800 */
[----:B0-----:R-:W-:-:S02]  /*0080*/  IMAD R13, R13, UR4, R0 ;  /* 0x000000040d0d7c24 */ /* 0x001fc4000f8e0200 */
[----:B--2---:R-:W-:-:S05]  /*0090*/  IMAD R0, R2, UR5, R3 ;  /* 0x0000000502007c24 */ /* 0x004fca000f8e0203 */
[----:B------:R-:W-:-:S04]  /*00a0*/  VIMNMX R2, PT, PT, R13, R0, !PT ;  /* 0x000000000d027248 */ /* 0x000fc80007fe0100 */
[----:B-1----:R-:W-:-:S13]  /*00b0*/  ISETP.GE.AND P0, PT, R2, UR20, PT ;  /* 0x0000001402007c0c */ /* 0x002fda000bf06270 */
[----:B------:R-:W-:Y:S05]  /*00c0*/  @P0 EXIT ;  /* 0x000000000000094d */ /* 0x000fea0003800000 */
[----:B------:R-:W-:Y:S01]  /*00d0*/  UISETP.GE.U32.AND UP0, UPT, UR20, 0x8, UPT ;  /* 0x000000081400788c */ /* 0x000fe2000bf06070 */
[----:B------:R-:W-:Y:S02]  /*00e0*/  HFMA2 R12, -RZ, RZ, 0, 0 ;  /* 0x00000000ff0c7431 */ /* 0x000fe400000001ff */
[----:B------:R-:W-:Y:S01]  /*00f0*/  IMAD R13, R13, UR20, RZ ;  /* 0x000000140d0d7c24 */ /* 0x000fe2000f8e02ff */
[----:B------:R-:W-:Y:S01]  /*0100*/  UMOV UR4, URZ ;  /* 0x000000ff00047c82 */ /* 0x000fe20008000000 */
[----:B------:R-:W0:Y:S04]  /*0110*/  LDCU.64 UR18, c[0x0][0x358] ;  /* 0x00006b00ff1277ac */ /* 0x000e280008000a00 */
[----:B------:R-:W-:Y:S05]  /*0120*/  BRA.U !UP0, `(.L_x_0) ;  /* 0x0000000508007547 */ /* 0x000fea000b800000 */
[----:B------:R-:W1:Y:S01]  /*0130*/  LDC.64 R2, c[0x0][0x388] ;  /* 0x0000e200ff027b82 */ /* 0x000e620000000a00 */
[----:B------:R-:W2:Y:S01]  /*0140*/  LDCU.64 UR22, c[0x0][0x390] ;  /* 0x00007200ff1677ac */ /* 0x000ea20008000a00 */
[----:B------:R-:W-:Y:S02]  /*0150*/  MOV R12, RZ ;  /* 0x000000ff000c7202 */ /* 0x000fe40000000f00 */
[----:B------:R-:W-:Y:S01]  /*0160*/  MOV R14, R0 ;  /* 0x00000000000e7202 */ /* 0x000fe20000000f00 */
[----:B------:R-:W-:-:S04]  /*0170*/  ULOP3.LUT UR4, UR20, 0x7ffffff8, URZ, 0xc0, !UPT ;  /* 0x7ffffff814047892 */ /* 0x000fc8000f8ec0ff */
[----:B------:R-:W-:Y:S02]  /*0180*/  UIADD3 UR5, UPT, UPT, -UR4, URZ, URZ ;  /* 0x000000ff04057290 */ /* 0x000fe4000fffe1ff */
[----:B--2---:R-:W-:Y:S02]  /*0190*/  UIMAD.WIDE UR6, UR20, 0x8, UR22 ;  /* 0x00000008140678a5 */ /* 0x004fe4000f8e0216 */
[----:B------:R-:W-:Y:S02]  /*01a0*/  UIMAD.WIDE UR8, UR20, 0xc, UR22 ;  /* 0x0000000c140878a5 */ /* 0x000fe4000f8e0216 */
[----:B------:R-:W-:Y:S01]  /*01b0*/  UIMAD.WIDE UR10, UR20, 0x10, UR22 ;  /* 0x00000010140a78a5 */ /* 0x000fe2000f8e0216 */
[----:B-1----:R-:W-:Y:S01]  /*01c0*/  IMAD.WIDE.U32 R2, R13, 0x4, R2 ;  /* 0x000000040d027825 */ /* 0x002fe200078e0002 */
[----:B------:R-:W-:Y:S02]  /*01d0*/  UIMAD.WIDE UR12, UR20, 0x14, UR22 ;  /* 0x00000014140c78a5 */ /* 0x000fe4000f8e0216 */
[----:B------:R-:W-:Y:S01]  /*01e0*/  UIMAD.WIDE UR14, UR20, 0x18, UR22 ;  /* 0x00000018140e78a5 */ /* 0x000fe2000f8e0216 */
[----:B------:R-:W-:Y:S01]  /*01f0*/  IADD3 R2, P0, PT, R2, 0x10, RZ ;  /* 0x0000001002027810 */ /* 0x000fe20007f1e0ff */
[----:B------:R-:W-:-:S03]  /*0200*/  UIMAD.WIDE UR16, UR20, 0x1c, UR22 ;  /* 0x0000001c141078a5 */ /* 0x000fc6000f8e0216 */
[----:B------:R-:W-:-:S09]  /*0210*/  IADD3.X R3, PT, PT, RZ, R3, RZ, P0, !PT ;  /* 0x00000003ff037210 */ /* 0x000fd200007fe4ff */
.L_x_1:
[----:B------:R-:W-:Y:S01]  /*0220*/  UIMAD.WIDE UR24, UR20, 0x4, UR22 ;  /* 0x00000004141878a5 */ /* 0x000fe2000f8e0216 */
[----:B------:R-:W-:Y:S01]  /*0230*/  MOV R23, 0x4 ;  /* 0x0000000400177802 */ /* 0x000fe20000000f00 */
[----:B------:R-:W-:Y:S01]  /*0240*/  HFMA2 R25, -RZ, RZ, 0, 2.384185791015625e-07 ;  /* 0x00000004ff197431 */ /* 0x000fe200000001ff */
[----:B0-----:R-:W2:Y:S03]  /*0250*/  LDG.E R21, desc[UR18][R2.64+-0x10] ;  /* 0xfffff01202157981 */ /* 0x001ea6000c1e1900 */
[----:B------:R-:W-:Y:S01]  /*0260*/  IMAD.WIDE R22, R14, R23, UR22 ;  /* 0x000000160e167e25 */ /* 0x000fe2000f8e0217 */
[----:B------:R-:W-:Y:S01]  /*0270*/  MOV R8, UR24 ;  /* 0x0000001800087c02 */ /* 0x000fe20008000f00 */
[----:B------:R-:W3:Y:S01]  /*0280*/  LDG.E R19, desc[UR18][R2.64+-0xc] ;  /* 0xfffff41202137981 */ /* 0x000ee2000c1e1900 */
[----:B------:R-:W-:-:S03]  /*0290*/  MOV R9, UR25 ;  /* 0x0000001900097c02 */ /* 0x000fc60008000f00 */
[----:B------:R-:W2:Y:S01]  /*02a0*/  LDG.E R22, desc[UR18][R22.64] ;  /* 0x0000001216167981 */ /* 0x000ea2000c1e1900 */
[----:B------:R-:W-:Y:S02]  /*02b0*/  IMAD.MOV.U32 R11, RZ, RZ, 0x4 ;  /* 0x00000004ff0b7424 */ /* 0x000fe400078e00ff */
[----:B------:R-:W-:-:S04]  /*02c0*/  IMAD.WIDE R8, R14, 0x4, R8 ;  /* 0x000000040e087825 */ /* 0x000fc800078e0208 */
[----:B------:R-:W-:Y:S01]  /*02d0*/  HFMA2 R7, -RZ, RZ, 0, 2.384185791015625e-07 ;  /* 0x00000004ff077431 */ /* 0x000fe200000001ff */
[----:B------:R-:W-:Y:S01]  /*02e0*/  MOV R5, 0x4 ;  /* 0x0000000400057802 */ /* 0x000fe20000000f00 */
[----:B------:R-:W4:Y:S01]  /*02f0*/  LDG.E R17, desc[UR18][R2.64+-0x8] ;  /* 0xfffff81202117981 */ /* 0x000f22000c1e1900 */
[----:B------:R-:W-:-:S03]  /*0300*/  IMAD.WIDE R24, R14, R25, UR6 ;  /* 0x000000060e187e25 */ /* 0x000fc6000f8e0219 */
[----:B------:R0:W3:Y:S01]  /*0310*/  LDG.E R20, desc[UR18][R8.64] ;  /* 0x0000001208147981 */ /* 0x0000e2000c1e1900 */
[----:B------:R-:W-:-:S03]  /*0320*/  IMAD.WIDE R10, R14, R11, UR8 ;  /* 0x000000080e0a7e25 */ /* 0x000fc6000f8e020b */
[----:B------:R-:W4:Y:S01]  /*0330*/  LDG.E R18, desc[UR18][R24.64] ;  /* 0x0000001218127981 */ /* 0x000f22000c1e1900 */
[----:B------:R-:W-:-:S04]  /*0340*/  IMAD.WIDE R4, R14, R5, UR10 ;  /* 0x0000000a0e047e25 */ /* 0x000fc8000f8e0205 */
[----:B------:R-:W-:Y:S01]  /*0350*/  HFMA2 R27, -RZ, RZ, 0, 2.384185791015625e-07 ;  /* 0x00000004ff1b7431 */ /* 0x000fe200000001ff */
[----:B------:R1:W5:Y:S01]  /*0360*/  LDG.E R16, desc[UR18][R10.64] ;  /* 0x000000120a107981 */ /* 0x000362000c1e1900 */
[C---:B------:R-:W-:Y:S01]  /*0370*/  IMAD.WIDE R6, R14.reuse, R7, UR12 ;  /* 0x0000000c0e067e25 */ /* 0x040fe2000f8e0207 */
[----:B0-----:R-:W-:Y:S02]  /*0380*/  MOV R9, 0x4 ;  /* 0x0000000400097802 */ /* 0x001fe40000000f00 */
[----:B------:R-:W5:Y:S04]  /*0390*/  LDG.E R15, desc[UR18][R2.64+-0x4] ;  /* 0xfffffc12020f7981 */ /* 0x000f68000c1e1900 */
[----:B------:R0:W5:Y:S01]  /*03a0*/  LDG.E R4, desc[UR18][R4.64] ;  /* 0x0000001204047981 */ /* 0x000162000c1e1900 */
[----:B------:R-:W-:-:S03]  /*03b0*/  IMAD.WIDE R8, R14, R9, UR14 ;  /* 0x0000000e0e087e25 */ /* 0x000fc6000f8e0209 */
[----:B------:R-:W5:Y:S01]  /*03c0*/  LDG.E R23, desc[UR18][R2.64] ;  /* 0x0000001202177981 */ /* 0x000f62000c1e1900 */
[----:B-1----:R-:W-:-:S03]  /*03d0*/  IMAD.WIDE R10, R14, R27, UR16 ;  /* 0x000000100e0a7e25 */ /* 0x002fc6000f8e021b */
[----:B------:R-:W5:Y:S04]  /*03e0*/  LDG.E R7, desc[UR18][R6.64] ;  /* 0x0000001206077981 */ /* 0x000f68000c1e1900 */
[----:B------:R-:W5:Y:S04]  /*03f0*/  LDG.E R24, desc[UR18][R2.64+0x4] ;  /* 0x0000041202187981 */ /* 0x000f68000c1e1900 */
[----:B------:R-:W5:Y:S04]  /*0400*/  LDG.E R8, desc[UR18][R8.64] ;  /* 0x0000001208087981 */ /* 0x000f68000c1e1900 */
[----:B------:R-:W5:Y:S04]  /*0410*/  LDG.E R25, desc[UR18][R2.64+0x8] ;  /* 0x0000081202197981 */ /* 0x000f68000c1e1900 */
[----:B------:R-:W5:Y:S04]  /*0420*/  LDG.E R10, desc[UR18][R10.64] ;  /* 0x000000120a0a7981 */ /* 0x000f68000c1e1900 */
[----:B------:R1:W5:Y:S01]  /*0430*/  LDG.E R27, desc[UR18][R2.64+0xc] ;  /* 0x00000c12021b7981 */ /* 0x000362000c1e1900 */
[----:B------:R-:W-:-:S04]  /*0440*/  UIADD3 UR5, UPT, UPT, UR5, 0x8, URZ ;  /* 0x0000000805057890 */ /* 0x000fc8000fffe0ff */
[----:B------:R-:W-:Y:S01]  /*0450*/  UISETP.NE.AND UP0, UPT, UR5, URZ, UPT ;  /* 0x000000ff0500728c */ /* 0x000fe2000bf05270 */
[----:B0-----:R-:W-:Y:S02]  /*0460*/  MOV R5, UR20 ;  /* 0x0000001400057c02 */ /* 0x001fe40008000f00 */
[----:B-1----:R-:W-:-:S03]  /*0470*/  IADD3 R2, P0, PT, R2, 0x20, RZ ;  /* 0x0000002002027810 */ /* 0x002fc60007f1e0ff */
[----:B------:R-:W-:Y:S01]  /*0480*/  IMAD R14, R5, 0x8, R14 ;  /* 0x00000008050e7824 */ /* 0x000fe200078e020e */
[----:B------:R-:W-:Y:S01]  /*0490*/  IADD3.X R3, PT, PT, RZ, R3, RZ, P0, !PT ;  /* 0x00000003ff037210 */ /* 0x000fe200007fe4ff */
[----:B--2---:R-:W-:-:S04]  /*04a0*/  IMAD R21, R21, R22, R12 ;  /* 0x0000001615157224 */ /* 0x004fc800078e020c */
[----:B---3--:R-:W-:-:S04]  /*04b0*/  IMAD R19, R19, R20, R21 ;  /* 0x0000001413137224 */ /* 0x008fc800078e0215 */
[----:B----4-:R-:W-:-:S04]  /*04c0*/  IMAD R17, R17, R18, R19 ;  /* 0x0000001211117224 */ /* 0x010fc800078e0213 */
[----:B-----5:R-:W-:-:S04]  /*04d0*/  IMAD R15, R15, R16, R17 ;  /* 0x000000100f0f7224 */ /* 0x020fc800078e0211 */
[----:B------:R-:W-:-:S04]  /*04e0*/  IMAD R4, R23, R4, R15 ;  /* 0x0000000417047224 */ /* 0x000fc800078e020f */
[----:B------:R-:W-:-:S04]  /*04f0*/  IMAD R4, R24, R7, R4 ;  /* 0x0000000718047224 */ /* 0x000fc800078e0204 */
[----:B------:R-:W-:-:S04]  /*0500*/  IMAD R4, R25, R8, R4 ;  /* 0x0000000819047224 */ /* 0x000fc800078e0204 */
[----:B------:R-:W-:Y:S01]  /*0510*/  IMAD R12, R27, R10, R4 ;  /* 0x0000000a1b0c7224 */ /* 0x000fe200078e0204 */
[----:B------:R-:W-:Y:S06]  /*0520*/  BRA.U UP0, `(.L_x_1) ;  /* 0xfffffffd003c7547 */ /* 0x000fec000b83ffff */
.L_x_0:
[----:B------:R-:W-:-:S04]  /*0530*/  ULOP3.LUT UR6, UR20, 0x7, URZ, 0xc0, !UPT ;  /* 0x0000000714067892 */ /* 0x000fc8000f8ec0ff */
[----:B------:R-:W-:-:S09]  /*0540*/  UISETP.NE.AND UP0, UPT, UR6, URZ, UPT ;  /* 0x000000ff0600728c */ /* 0x000fd2000bf05270 */
[----:B------:R-:W-:Y:S05]  /*0550*/  BRA.U !UP0, `(.L_x_2) ;  /* 0x0000000508407547 */ /* 0x000fea000b800000 */
[----:B------:R-:W-:Y:S02]  /*0560*/  UISETP.GE.U32.AND UP0, UPT, UR6, 0x4, UPT ;  /* 0x000000040600788c */ /* 0x000fe4000bf06070 */
[----:B------:R-:W-:-:S04]  /*0570*/  ULOP3.LUT UR5, UR20, 0x3, URZ, 0xc0, !UPT ;  /* 0x0000000314057892 */ /* 0x000fc8000f8ec0ff */
[----:B------:R-:W-:-:S03]  /*0580*/  UISETP.NE.AND UP1, UPT, UR5, URZ, UPT ;  /* 0x000000ff0500728c */ /* 0x000fc6000bf25270 */
[----:B------:R-:W-:Y:S08]  /*0590*/  BRA.U !UP0, `(.L_x_3) ;  /* 0x00000001087c7547 */ /* 0x000ff0000b800000 */
[----:B------:R-:W1:Y:S01]  /*05a0*/  LDC.64 R6, c[0x0][0x390] ;  /* 0x0000e400ff067b82 */ /* 0x000e620000000a00 */
[----:B------:R-:W2:Y:S01]  /*05b0*/  LDCU.64 UR6, c[0x0][0x388] ;  /* 0x00007100ff0677ac */ /* 0x000ea20008000a00 */
[----:B------:R-:W-:Y:S02]  /*05c0*/  MOV R9, UR4 ;  /* 0x0000000400097c02 */ /* 0x000fe40008000f00 */
[C---:B------:R-:W-:Y:S02]  /*05d0*/  IADD3 R3, PT, PT, R13.reuse, UR4, RZ ;  /* 0x000000040d037c10 */ /* 0x040fe4000fffe0ff */
[----:B------:R-:W-:Y:S01]  /*05e0*/  IADD3 R10, P0, PT, R13, UR4, RZ ;  /* 0x000000040d0a7c10 */ /* 0x000fe2000ff1e0ff */
[----:B------:R-:W-:Y:S01]  /*05f0*/  IMAD R9, R9, UR20, R0 ;  /* 0x0000001409097c24 */ /* 0x000fe2000f8e0200 */
[----:B------:R-:W3:Y:S01]  /*0600*/  LDC.64 R4, c[0x0][0x388] ;  /* 0x0000e200ff047b82 */ /* 0x000ee20000000a00 */
[----:B------:R-:W-:Y:S02]  /*0610*/  MOV R11, UR20 ;  /* 0x00000014000b7c02 */ /* 0x000fe40008000f00 */
[----:B------:R-:W-:Y:S01]  /*0620*/  MOV R15, UR20 ;  /* 0x00000014000f7c02 */ /* 0x000fe20008000f00 */
[----:B-1----:R-:W-:Y:S01]  /*0630*/  IMAD.WIDE R6, R9, 0x4, R6 ;  /* 0x0000000409067825 */ /* 0x002fe200078e0206 */
[----:B------:R-:W-:-:S05]  /*0640*/  MOV R9, UR20 ;  /* 0x0000001400097c02 */ /* 0x000fca0008000f00 */
[----:B------:R-:W-:Y:S02]  /*0650*/  IMAD.WIDE R8, R9, 0x4, R6 ;  /* 0x0000000409087825 */ /* 0x000fe400078e0206 */
[----:B0-----:R-:W4:Y:S02]  /*0660*/  LDG.E R6, desc[UR18][R6.64] ;  /* 0x0000001206067981 */ /* 0x001f24000c1e1900 */
[----:B---3--:R-:W-:Y:S01]  /*0670*/  IMAD.WIDE.U32 R4, R3, 0x4, R4 ;  /* 0x0000000403047825 */ /* 0x008fe200078e0004 */
[----:B------:R-:W-:Y:S01]  /*0680*/  IADD3.X R3, PT, PT, RZ, RZ, RZ, P0, !PT ;  /* 0x000000ffff037210 */ /* 0x000fe200007fe4ff */
[----:B------:R-:W3:Y:S01]  /*0690*/  LDG.E R17, desc[UR18][R8.64] ;  /* 0x0000001208117981 */ /* 0x000ee2000c1e1900 */
[----:B--2---:R-:W-:-:S03]  /*06a0*/  LEA R2, P0, R10, UR6, 0x2 ;  /* 0x000000060a027c11 */ /* 0x004fc6000f8010ff */
[----:B------:R-:W4:Y:S01]  /*06b0*/  LDG.E R5, desc[UR18][R4.64] ;  /* 0x0000001204057981 */ /* 0x000f22000c1e1900 */
[----:B------:R-:W-:Y:S01]  /*06c0*/  LEA.HI.X R3, R10, UR7, R3, 0x2, P0 ;  /* 0x000000070a037c11 */ /* 0x000fe200080f1403 */
[----:B------:R-:W-:-:S04]  /*06d0*/  IMAD.WIDE R10, R11, 0x4, R8 ;  /* 0x000000040b0a7825 */ /* 0x000fc800078e0208 */
[----:B------:R-:W3:Y:S01]  /*06e0*/  LDG.E R16, desc[UR18][R2.64+0x4] ;  /* 0x0000041202107981 */ /* 0x000ee2000c1e1900 */
[----:B------:R-:W-:-:S03]  /*06f0*/  IMAD.WIDE R14, R15, 0x4, R10 ;  /* 0x000000040f0e7825 */ /* 0x000fc600078e020a */
[----:B------:R-:W2:Y:S04]  /*0700*/  LDG.E R19, desc[UR18][R10.64] ;  /* 0x000000120a137981 */ /* 0x000ea8000c1e1900 */
[----:B------:R-:W2:Y:S04]  /*0710*/  LDG.E R18, desc[UR18][R2.64+0x8] ;  /* 0x0000081202127981 */ /* 0x000ea8000c1e1900 */
[----:B------:R-:W5:Y:S04]  /*0720*/  LDG.E R20, desc[UR18][R2.64+0xc] ;  /* 0x00000c1202147981 */ /* 0x000f68000c1e1900 */
[----:B------:R-:W5:Y:S01]  /*0730*/  LDG.E R14, desc[UR18][R14.64] ;  /* 0x000000120e0e7981 */ /* 0x000f62000c1e1900 */
[----:B------:R-:W-:Y:S01]  /*0740*/  UIADD3 UR4, UPT, UPT, UR4, 0x4, URZ ;  /* 0x0000000404047890 */ /* 0x000fe2000fffe0ff */
[----:B----4-:R-:W-:-:S04]  /*0750*/  IMAD R5, R5, R6, R12 ;  /* 0x0000000605057224 */ /* 0x010fc800078e020c */
[----:B---3--:R-:W-:-:S04]  /*0760*/  IMAD R5, R16, R17, R5 ;  /* 0x0000001110057224 */ /* 0x008fc800078e0205 */
[----:B--2---:R-:W-:-:S04]  /*0770*/  IMAD R5, R18, R19, R5 ;  /* 0x0000001312057224 */ /* 0x004fc800078e0205 */
[----:B-----5:R-:W-:-:S07]  /*0780*/  IMAD R12, R20, R14, R5 ;  /* 0x0000000e140c7224 */ /* 0x020fce00078e0205 */
.L_x_3:
[----:B------:R-:W-:Y:S05]  /*0790*/  BRA.U !UP1, `(.L_x_2) ;  /* 0x0000000109b07547 */ /* 0x000fea000b800000 */
[----:B------:R-:W-:Y:S01]  /*07a0*/  UISETP.NE.AND UP0, UPT, UR5, 0x1, UPT ;  /* 0x000000010500788c */ /* 0x000fe2000bf05270 */
[----:B------:R-:W-:Y:S01]  /*07b0*/  MOV R7, UR4 ;  /* 0x0000000400077c02 */ /* 0x000fe20008000f00 */
[----:B------:R-:W-:Y:S02]  /*07c0*/  ULOP3.LUT UR5, UR20, 0x1, URZ, 0xc0, !UPT ;  /* 0x0000000114057892 */ /* 0x000fe4000f8ec0ff */
[----:B------:R-:W-:Y:S02]  /*07d0*/  IMAD.U32 R15, RZ, RZ, UR20 ;  /* 0x00000014ff0f7e24 */ /* 0x000fe4000f8e00ff */
[----:B------:R-:W-:Y:S01]  /*07e0*/  UISETP.NE.U32.AND UP1, UPT, UR5, 0x1, UPT ;  /* 0x000000010500788c */ /* 0x000fe2000bf25070 */
[----:B------:R-:W-:-:S04]  /*07f0*/  PLOP3.LUT P1, PT, PT, PT, UP0, 0x80, 0x8 ;  /* 0x000000000008781c */ /* 0x000fc80003f2f008 */
[----:B------:R-:W1:Y:S01]  /*0800*/  @UP0 LDCU.64 UR6, c[0x0][0x388] ;  /* 0x00007100ff0607ac */ /* 0x000e620008000a00 */
[----:B------:R-:W-:Y:S01]  /*0810*/  PLOP3.LUT P0, PT, PT, PT, UP1, 0x80, 0x8 ;  /* 0x000000000008781c */ /* 0x000fe20003f0f018 */
[----:B------:R-:W2:Y:S01]  /*0820*/  @UP0 LDCU.64 UR8, c[0x0][0x390] ;  /* 0x00007200ff0807ac */ /* 0x000ea20008000a00 */
[----:B------:R-:W3:Y:S06]  /*0830*/  @UP0 LDCU.64 UR10, c[0x0][0x388] ;  /* 0x00007100ff0a07ac */ /* 0x000eec0008000a00 */
[C---:B------:R-:W-:Y:S01]  /*0840*/  @P1 VIADD R3, R13.reuse, UR4 ;  /* 0x000000040d031c36 */ /* 0x040fe20008000000 */
[----:B------:R-:W-:Y:S01]  /*0850*/  @P1 IADD3 R6, P2, PT, R13, UR4, RZ ;  /* 0x000000040d061c10 */ /* 0x000fe2000ff5e0ff */
[----:B------:R-:W4:Y:S01]  /*0860*/  @!UP1 LDCU.64 UR12, c[0x0][0x388] ;  /* 0x00007100ff0c97ac */ /* 0x000f220008000a00 */
[----:B------:R-:W-:Y:S01]  /*0870*/  @UP0 UIADD3 UR4, UPT, UPT, UR4, 0x2, URZ ;  /* 0x0000000204040890 */ /* 0x000fe2000fffe0ff */
[----:B-1----:R-:W-:-:S02]  /*0880*/  MOV R10, UR6 ;  /* 0x00000006000a7c02 */ /* 0x002fc40008000f00 */
[----:B------:R-:W-:Y:S01]  /*0890*/  MOV R11, UR7 ;  /* 0x00000007000b7c02 */ /* 0x000fe20008000f00 */
[----:B------:R-:W1:Y:S01]  /*08a0*/  @!UP1 LDCU.64 UR6, c[0x0][0x390] ;  /* 0x00007200ff0697ac */ /* 0x000e620008000a00 */
[----:B--2---:R-:W-:Y:S02]  /*08b0*/  MOV R4, UR8 ;  /* 0x0000000800047c02 */ /* 0x004fe40008000f00 */
[----:B------:R-:W-:Y:S01]  /*08c0*/  MOV R5, UR9 ;  /* 0x0000000900057c02 */ /* 0x000fe20008000f00 */
[----:B------:R-:W-:-:S04]  /*08d0*/  @P1 IMAD.WIDE.U32 R10, R3, 0x4, R10 ;  /* 0x00000004030a1825 */ /* 0x000fc800078e000a */
[----:B------:R-:W-:Y:S01]  /*08e0*/  @P1 IMAD R3, R7, UR20, R0 ;  /* 0x0000001407031c24 */ /* 0x000fe2000f8e0200 */
[----:B------:R-:W-:Y:S01]  /*08f0*/  @P1 IADD3.X R7, PT, PT, RZ, RZ, RZ, P2, !PT ;  /* 0x000000ffff071210 */ /* 0x000fe200017fe4ff */
[----:B0-----:R-:W2:Y:S01]  /*0900*/  @P1 LDG.E R11, desc[UR18][R10.64] ;  /* 0x000000120a0b1981 */ /* 0x001ea2000c1e1900 */
[C---:B---3--:R-:W-:Y:S01]  /*0910*/  @P1 LEA R2, P2, R6.reuse, UR10, 0x2 ;  /* 0x0000000a06021c11 */ /* 0x048fe2000f8410ff */
[----:B------:R-:W-:Y:S01]  /*0920*/  @P1 IMAD.WIDE R4, R3, 0x4, R4 ;  /* 0x0000000403041825 */ /* 0x000fe200078e0204 */
[----:B------:R-:W-:Y:S02]  /*0930*/  MOV R19, UR4 ;  /* 0x0000000400137c02 */ /* 0x000fe40008000f00 */
[----:B------:R-:W-:Y:S02]  /*0940*/  @P1 LEA.HI.X R3, R6, UR11, R7, 0x2, P2 ;  /* 0x0000000b06031c11 */ /* 0x000fe400090f1407 */
[----:B----4-:R-:W-:Y:S01]  /*0950*/  MOV R6, UR12 ;  /* 0x0000000c00067c02 */ /* 0x010fe20008000f00 */
[----:B------:R-:W-:Y:S01]  /*0960*/  @P1 IMAD.WIDE R14, R15, 0x4, R4 ;  /* 0x000000040f0e1825 */ /* 0x000fe200078e0204 */
[----:B------:R-:W-:Y:S01]  /*0970*/  MOV R7, UR13 ;  /* 0x0000000d00077c02 */ /* 0x000fe20008000f00 */
[----:B------:R-:W2:Y:S01]  /*0980*/  @P1 LDG.E R4, desc[UR18][R4.64] ;  /* 0x0000001204041981 */ /* 0x000ea2000c1e1900 */
[----:B------:R-:W-:Y:S01]  /*0990*/  @!P0 IADD3 R17, PT, PT, R13, UR4, RZ ;  /* 0x000000040d118c10 */ /* 0x000fe2000fffe0ff */
[----:B------:R-:W-:Y:S01]  /*09a0*/  @!P0 IMAD R19, R19, UR20, R0 ;  /* 0x0000001413138c24 */ /* 0x000fe2000f8e0200 */
[----:B-1----:R-:W-:Y:S01]  /*09b0*/  MOV R8, UR6 ;  /* 0x0000000600087c02 */ /* 0x002fe20008000f00 */
[----:B------:R-:W3:Y:S01]  /*09c0*/  @P1 LDG.E R14, desc[UR18][R14.64] ;  /* 0x000000120e0e1981 */ /* 0x000ee2000c1e1900 */
[----:B------:R-:W-:Y:S01]  /*09d0*/  MOV R9, UR7 ;  /* 0x0000000700097c02 */ /* 0x000fe20008000f00 */
[----:B------:R-:W-:-:S02]  /*09e0*/  @!P0 IMAD.WIDE.U32 R6, R17, 0x4, R6 ;  /* 0x0000000411068825 */ /* 0x000fc400078e0006 */
[----:B------:R-:W3:Y:S02]  /*09f0*/  @P1 LDG.E R2, desc[UR18][R2.64+0x4] ;  /* 0x0000041202021981 */ /* 0x000ee4000c1e1900 */
[----:B------:R-:W-:Y:S02]  /*0a00*/  @!P0 IMAD.WIDE R8, R19, 0x4, R8 ;  /* 0x0000000413088825 */ /* 0x000fe400078e0208 */
[----:B------:R-:W4:Y:S04]  /*0a10*/  @!P0 LDG.E R7, desc[UR18][R6.64] ;  /* 0x0000001206078981 */ /* 0x000f28000c1e1900 */
[----:B------:R-:W4:Y:S01]  /*0a20*/  @!P0 LDG.E R8, desc[UR18][R8.64] ;  /* 0x0000001208088981 */ /* 0x000f22000c1e1900 */
[----:B--2---:R-:W-:-:S04]  /*0a30*/  @P1 IMAD R11, R11, R4, R12 ;  /* 0x000000040b0b1224 */ /* 0x004fc800078e020c */
[----:B---3--:R-:W-:-:S04]  /*0a40*/  @P1 IMAD R12, R2, R14, R11 ;  /* 0x0000000e020c1224 */ /* 0x008fc800078e020b */
[----:B----4-:R-:W-:-:S07]  /*0a50*/  @!P0 IMAD R12, R7, R8, R12 ;  /* 0x00000008070c8224 */ /* 0x010fce00078e020c */
.L_x_2:
[----:B------:R-:W1:Y:S01]  /*0a60*/  LDC.64 R2, c[0x0][0x380] ;  /* 0x0000e000ff027b82 */ /* 0x000e620000000a00 */
[----:B------:R-:W-:-:S05]  /*0a70*/  IADD3 R13, PT, PT, R0, R13, RZ ;  /* 0x0000000d000d7210 */ /* 0x000fca0007ffe0ff */
[----:B-1----:R-:W-:-:S05]  /*0a80*/  IMAD.WIDE R2, R13, 0x4, R2 ;  /* 0x000000040d027825 */ /* 0x002fca00078e0202 */
[----:B0-----:R-:W-:Y:S01]  /*0a90*/  STG.E desc[UR18][R2.64], R12 ;  /* 0x0000000c02007986 */ /* 0x001fe2000c101912 */
[----:B------:R-:W-:Y:S05]  /*0aa0*/  EXIT ;  /* 0x000000000000794d */ /* 0x000fea0003800000 */
.L_x_4:
[----:B------:R-:W-:-:S00]  /*0ab0*/  BRA `(.L_x_4) ;  /* 0xfffffffc00fc7947 */ /* 0x000fc0000383ffff */
[----:B------:R-:W-:-:S00]  /*0ac0*/  NOP ;  /* 0x0000000000007918 */ /* 0x000fc00000000000 */
        /* <DEDUP_REMOVED lines=11> */
.L_x_5:


//--------------------- .nv.shared.reserved.0     --------------------------
	.section	.nv.shared.reserved.0,"aw",@nobits
	.weak		__nv_reservedSMEM_offset_0_alias
	.size		__nv_reservedSMEM_offset_0_alias, 0, 64
	.other		__nv_reservedSMEM_offset_0_alias,@"STO_CUDA_RESERVED_SHARED STV_DEFAULT"
__nv_reservedSMEM_offset_0_alias:
	.zero		0
	.zero		64


//--------------------- .nv.constant0._Z18matrixMulKernelGPUPiPKiS1_i --------------------------
	.section	.nv.constant0._Z18matrixMulKernelGPUPiPKiS1_i,"a",@progbits
	.sectionflags	@""
	.align	4
.nv.constant0._Z18matrixMulKernelGPUPiPKiS1_i:
	.zero		924


//--------------------- SYMBOLS --------------------------

	.type		.nv.reservedSmem.offset0,@object
	.size		.nv.reservedSmem.offset0,0x4
